//
// Generated by NVIDIA NVVM Compiler
//
// Compiler Build ID: CL-36424714
// Cuda compilation tools, release 13.0, V13.0.88
// Based on NVVM 20.0.0
//

.version 9.0
.target sm_100
.address_size 64

	// .globl	_Z12MatMulKernel6MatrixS_S_
// _ZZ12MatMulKernel6MatrixS_S_E2As has been demoted
// _ZZ12MatMulKernel6MatrixS_S_E2Bs has been demoted

.visible .entry _Z12MatMulKernel6MatrixS_S_(
	.param .align 8 .b8 _Z12MatMulKernel6MatrixS_S__param_0[24],
	.param .align 8 .b8 _Z12MatMulKernel6MatrixS_S__param_1[24],
	.param .align 8 .b8 _Z12MatMulKernel6MatrixS_S__param_2[24]
)
{
	.reg .pred 	%p<3>;
	.reg .b32 	%r<46>;
	.reg .b64 	%rd<78>;
	// demoted variable
	.shared .align 8 .b8 _ZZ12MatMulKernel6MatrixS_S_E2As[2048];
	// demoted variable
	.shared .align 8 .b8 _ZZ12MatMulKernel6MatrixS_S_E2Bs[2048];
	ld.param.u64 	%rd10, [_Z12MatMulKernel6MatrixS_S__param_2+16];
	ld.param.u32 	%r28, [_Z12MatMulKernel6MatrixS_S__param_2+8];
	ld.param.u64 	%rd9, [_Z12MatMulKernel6MatrixS_S__param_1+16];
	ld.param.u32 	%r25, [_Z12MatMulKernel6MatrixS_S__param_1+8];
	ld.param.u64 	%rd8, [_Z12MatMulKernel6MatrixS_S__param_0+16];
	ld.param.u32 	%r22, [_Z12MatMulKernel6MatrixS_S__param_0+8];
	ld.param.v2.u32 	{%r20, %r21}, [_Z12MatMulKernel6MatrixS_S__param_0];
	mov.u32 	%r29, %ctaid.y;
	mov.u32 	%r30, %ctaid.x;
	shl.b32 	%r3, %r29, 4;
	shl.b32 	%r4, %r30, 4;
	mov.u32 	%r5, %tid.y;
	mov.u32 	%r6, %tid.x;
	setp.lt.s32 	%p1, %r20, 16;
	mov.b64 	%rd77, 0;
	@%p1 bra 	$L__BB0_3;
	cvta.to.global.u64 	%rd1, %rd8;
	mul.lo.s32 	%r44, %r3, %r22;
	cvta.to.global.u64 	%rd2, %rd9;
	shl.b32 	%r8, %r25, 4;
	mad.lo.s32 	%r31, %r22, %r5, %r6;
	cvt.s64.s32 	%rd3, %r31;
	shl.b32 	%r32, %r5, 7;
	mov.u32 	%r33, _ZZ12MatMulKernel6MatrixS_S_E2As;
	add.s32 	%r9, %r33, %r32;
	shl.b32 	%r34, %r6, 3;
	add.s32 	%r10, %r9, %r34;
	mad.lo.s32 	%r35, %r25, %r5, %r6;
	cvt.s64.s32 	%rd4, %r35;
	mov.u32 	%r36, _ZZ12MatMulKernel6MatrixS_S_E2Bs;
	add.s32 	%r12, %r36, %r34;
	add.s32 	%r11, %r12, %r32;
	shr.s32 	%r37, %r20, 31;
	shr.u32 	%r38, %r37, 28;
	add.s32 	%r39, %r20, %r38;
	shr.s32 	%r40, %r39, 4;
	neg.s32 	%r45, %r40;
	mov.b64 	%rd77, 0;
	mov.u32 	%r43, %r4;
$L__BB0_2:
	cvt.s64.s32 	%rd13, %r44;
	add.s64 	%rd14, %rd3, %rd13;
	shl.b64 	%rd15, %rd14, 3;
	add.s64 	%rd16, %rd1, %rd15;
	cvt.s64.s32 	%rd17, %r43;
	ld.global.u64 	%rd18, [%rd16];
	st.shared.u64 	[%r10], %rd18;
	add.s64 	%rd19, %rd17, %rd4;
	shl.b64 	%rd20, %rd19, 3;
	add.s64 	%rd21, %rd2, %rd20;
	ld.global.u64 	%rd22, [%rd21];
	st.shared.u64 	[%r11], %rd22;
	bar.sync 	0;
	ld.shared.u64 	%rd23, [%r9];
	ld.shared.u64 	%rd24, [%r12];
	mad.lo.s64 	%rd25, %rd24, %rd23, %rd77;
	ld.shared.u64 	%rd26, [%r9+8];
	ld.shared.u64 	%rd27, [%r12+128];
	mad.lo.s64 	%rd28, %rd27, %rd26, %rd25;
	ld.shared.u64 	%rd29, [%r9+16];
	ld.shared.u64 	%rd30, [%r12+256];
	mad.lo.s64 	%rd31, %rd30, %rd29, %rd28;
	ld.shared.u64 	%rd32, [%r9+24];
	ld.shared.u64 	%rd33, [%r12+384];
	mad.lo.s64 	%rd34, %rd33, %rd32, %rd31;
	ld.shared.u64 	%rd35, [%r9+32];
	ld.shared.u64 	%rd36, [%r12+512];
	mad.lo.s64 	%rd37, %rd36, %rd35, %rd34;
	ld.shared.u64 	%rd38, [%r9+40];
	ld.shared.u64 	%rd39, [%r12+640];
	mad.lo.s64 	%rd40, %rd39, %rd38, %rd37;
	ld.shared.u64 	%rd41, [%r9+48];
	ld.shared.u64 	%rd42, [%r12+768];
	mad.lo.s64 	%rd43, %rd42, %rd41, %rd40;
	ld.shared.u64 	%rd44, [%r9+56];
	ld.shared.u64 	%rd45, [%r12+896];
	mad.lo.s64 	%rd46, %rd45, %rd44, %rd43;
	ld.shared.u64 	%rd47, [%r9+64];
	ld.shared.u64 	%rd48, [%r12+1024];
	mad.lo.s64 	%rd49, %rd48, %rd47, %rd46;
	ld.shared.u64 	%rd50, [%r9+72];
	ld.shared.u64 	%rd51, [%r12+1152];
	mad.lo.s64 	%rd52, %rd51, %rd50, %rd49;
	ld.shared.u64 	%rd53, [%r9+80];
	ld.shared.u64 	%rd54, [%r12+1280];
	mad.lo.s64 	%rd55, %rd54, %rd53, %rd52;
	ld.shared.u64 	%rd56, [%r9+88];
	ld.shared.u64 	%rd57, [%r12+1408];
	mad.lo.s64 	%rd58, %rd57, %rd56, %rd55;
	ld.shared.u64 	%rd59, [%r9+96];
	ld.shared.u64 	%rd60, [%r12+1536];
	mad.lo.s64 	%rd61, %rd60, %rd59, %rd58;
	ld.shared.u64 	%rd62, [%r9+104];
	ld.shared.u64 	%rd63, [%r12+1664];
	mad.lo.s64 	%rd64, %rd63, %rd62, %rd61;
	ld.shared.u64 	%rd65, [%r9+112];
	ld.shared.u64 	%rd66, [%r12+1792];
	mad.lo.s64 	%rd67, %rd66, %rd65, %rd64;
	ld.shared.u64 	%rd68, [%r9+120];
	ld.shared.u64 	%rd69, [%r12+1920];
	mad.lo.s64 	%rd77, %rd69, %rd68, %rd67;
	bar.sync 	0;
	add.s32 	%r45, %r45, 1;
	setp.ne.s32 	%p2, %r45, 0;
	add.s32 	%r44, %r44, 16;
	add.s32 	%r43, %r43, %r8;
	@%p2 bra 	$L__BB0_2;
$L__BB0_3:
	mad.lo.s32 	%r41, %r3, %r28, %r4;
	cvt.s64.s32 	%rd70, %r41;
	cvta.to.global.u64 	%rd71, %rd10;
	mad.lo.s32 	%r42, %r28, %r5, %r6;
	cvt.s64.s32 	%rd72, %r42;
	add.s64 	%rd73, %rd70, %rd72;
	shl.b64 	%rd74, %rd73, 3;
	add.s64 	%rd75, %rd71, %rd74;
	st.global.u64 	[%rd75], %rd77;
	ret;

}


// ===== COMPILED SASS (sm_100) =====

	.target	sm_100

	.elftype	@"ET_EXEC"


//--------------------- .note.nv.tkinfo           --------------------------
	.section	.note.nv.tkinfo,"",@"SHT_NOTE"
	.sectionflags	@"SHF_NOTE_NV_TKINFO"
	.tkinfo
        /*0018*/ 	.word	0x00000002
        /*0030*/ 	.string	""
        /*0030*/ 	.string	"ptxas"
        /*0030*/ 	.string	"Cuda compilation tools, release 13.0, V13.0.88"
        /*0030*/ 	.string	"Build cuda_13.0.r13.0/compiler.36424714_0"
        /*0030*/ 	.string	"-arch sm_100 -m 64 "



//--------------------- .note.nv.cuinfo           --------------------------
	.section	.note.nv.cuinfo,"",@"SHT_NOTE"
	.sectionflags	@"SHF_NOTE_NV_CUINFO"
        /*0018*/ 	.short	0x0002
        /*001a*/ 	.short	0x0064
        /*001c*/ 	.short	0x0082
	.zero		2


//--------------------- .nv.info                  --------------------------
	.section	.nv.info,"",@"SHT_CUDA_INFO"
	.align	4


	//----- nvinfo : EIATTR_REGCOUNT
	.align		4
        /*0000*/ 	.byte	0x04, 0x2f
        /*0002*/ 	.short	(.L_1 - .L_0)
	.align		4
.L_0:
        /*0004*/ 	.word	index@(_Z12MatMulKernel6MatrixS_S_)
        /*0008*/ 	.word	0x00000020


	//----- nvinfo : EIATTR_FRAME_SIZE
	.align		4
.L_1:
        /*000c*/ 	.byte	0x04, 0x11
        /*000e*/ 	.short	(.L_3 - .L_2)
	.align		4
.L_2:
        /*0010*/ 	.word	index@(_Z12MatMulKernel6MatrixS_S_)
        /*0014*/ 	.word	0x00000000


	//----- nvinfo : EIATTR_MIN_STACK_SIZE
	.align		4
.L_3:
        /*0018*/ 	.byte	0x04, 0x12
        /*001a*/ 	.short	(.L_5 - .L_4)
	.align		4
.L_4:
        /*001c*/ 	.word	index@(_Z12MatMulKernel6MatrixS_S_)
        /*0020*/ 	.word	0x00000000
.L_5:


//--------------------- .nv.compat                --------------------------
	.section	.nv.compat,"",@"SHT_CUDA_COMPAT_INFO"
	.align	4
        /*0000*/ 	.byte	0x02, 0x09, 0x00, 0x00, 0x02, 0x02, 0x01, 0x00, 0x02, 0x05, 0x05, 0x00, 0x03, 0x07, 0x01, 0x01
        /*0010*/ 	.byte	0x02, 0x03, 0x00, 0x00, 0x02, 0x06, 0x01, 0x00, 0x04, 0x0b, 0x08, 0x00, 0x09, 0x00, 0x00, 0x00
        /*0020*/ 	.byte	0x00, 0x00, 0x00, 0x00


//--------------------- .nv.info._Z12MatMulKernel6MatrixS_S_ --------------------------
	.section	.nv.info._Z12MatMulKernel6MatrixS_S_,"",@"SHT_CUDA_INFO"
	.sectionflags	@""
	.align	4


	//----- nvinfo : EIATTR_CUDA_API_VERSION
	.align		4
        /*0000*/ 	.byte	0x04, 0x37
        /*0002*/ 	.short	(.L_7 - .L_6)
.L_6:
        /*0004*/ 	.word	0x00000082


	//----- nvinfo : EIATTR_KPARAM_INFO
	.align		4
.L_7:
        /*0008*/ 	.byte	0x04, 0x17
        /*000a*/ 	.short	(.L_9 - .L_8)
.L_8:
        /*000c*/ 	.word	0x00000000
        /*0010*/ 	.short	0x0002
        /*0012*/ 	.short	0x0030
        /*0014*/ 	.byte	0x00, 0xf0, 0x61, 0x00


	//----- nvinfo : EIATTR_KPARAM_INFO
	.align		4
.L_9:
        /*0018*/ 	.byte	0x04, 0x17
        /*001a*/ 	.short	(.L_11 - .L_10)
.L_10:
        /*001c*/ 	.word	0x00000000
        /*0020*/ 	.short	0x0001
        /*0022*/ 	.short	0x0018
        /*0024*/ 	.byte	0x00, 0xf0, 0x61, 0x00


	//----- nvinfo : EIATTR_KPARAM_INFO
	.align		4
.L_11:
        /*0028*/ 	.byte	0x04, 0x17
        /*002a*/ 	.short	(.L_13 - .L_12)
.L_12:
        /*002c*/ 	.word	0x00000000
        /*0030*/ 	.short	0x0000
        /*0032*/ 	.short	0x0000
        /*0034*/ 	.byte	0x00, 0xf0, 0x61, 0x00


	//----- nvinfo : EIATTR_SPARSE_MMA_MASK
	.align		4
.L_13:
        /*0038*/ 	.byte	0x03, 0x50
        /*003a*/ 	.short	0x0000


	//----- nvinfo : EIATTR_MAXREG_COUNT
	.align		4
        /*003c*/ 	.byte	0x03, 0x1b
        /*003e*/ 	.short	0x00ff


	//----- nvinfo : EIATTR_NUM_BARRIERS
	.align		4
        /*0040*/ 	.byte	0x02, 0x4c
        /*0042*/ 	.byte	0x01
	.zero		1


	//----- nvinfo : EIATTR_MERCURY_ISA_VERSION
	.align		4
        /*0044*/ 	.byte	0x03, 0x5f
        /*0046*/ 	.short	0x0101


	//----- nvinfo : EIATTR_VRC_CTA_INIT_COUNT
	.align		4
        /*0048*/ 	.byte	0x02, 0x4a
	.zero		1
	.zero		1


	//----- nvinfo : EIATTR_EXIT_INSTR_OFFSETS
	.align		4
        /*004c*/ 	.byte	0x04, 0x1c
        /*004e*/ 	.short	(.L_15 - .L_14)


	//   ....[0]....
.L_14:
        /*0050*/ 	.word	0x00003250


	//----- nvinfo : EIATTR_CBANK_PARAM_SIZE
	.align		4
.L_15:
        /*0054*/ 	.byte	0x03, 0x19
        /*0056*/ 	.short	0x0048


	//----- nvinfo : EIATTR_PARAM_CBANK
	.align		4
        /*0058*/ 	.byte	0x04, 0x0a
        /*005a*/ 	.short	(.L_17 - .L_16)
	.align		4
.L_16:
        /*005c*/ 	.word	index@(.nv.constant0._Z12MatMulKernel6MatrixS_S_)
        /*0060*/ 	.short	0x0380
        /*0062*/ 	.short	0x0048


	//----- nvinfo : EIATTR_SW_WAR
	.align		4
.L_17:
        /*0064*/ 	.byte	0x04, 0x36
        /*0066*/ 	.short	(.L_19 - .L_18)
.L_18:
        /*0068*/ 	.word	0x00000008
.L_19:


//--------------------- .nv.callgraph             --------------------------
	.section	.nv.callgraph,"",@"SHT_CUDA_CALLGRAPH"
	.align	4
	.sectionentsize	8
	.align		4
        /*0000*/ 	.word	0x00000000
	.align		4
        /*0004*/ 	.word	0xffffffff
	.align		4
        /*0008*/ 	.word	0x00000000
	.align		4
        /*000c*/ 	.word	0xfffffffe
	.align		4
        /*0010*/ 	.word	0x00000000
	.align		4
        /*0014*/ 	.word	0xfffffffd
	.align		4
        /*0018*/ 	.word	0x00000000
	.align		4
        /*001c*/ 	.word	0xfffffffc


//--------------------- .text._Z12MatMulKernel6MatrixS_S_ --------------------------
	.section	.text._Z12MatMulKernel6MatrixS_S_,"ax",@progbits
	.align	128
        .global         _Z12MatMulKernel6MatrixS_S_
        .type           _Z12MatMulKernel6MatrixS_S_,@function
        .size           _Z12MatMulKernel6MatrixS_S_,(.L_x_6 - _Z12MatMulKernel6MatrixS_S_)
        .other          _Z12MatMulKernel6MatrixS_S_,@"STO_CUDA_ENTRY STV_DEFAULT"
_Z12MatMulKernel6MatrixS_S_:
.text._Z12MatMulKernel6MatrixS_S_:
[----:B------:R-:W-:Y:S01]  /*0000*/  LDC R1, c[0x0][0x37c] ;  /* 0x0000df00ff017b82 */ /* 0x000fe20000000800 */
[----:B------:R-:W0:Y:S01]  /*0010*/  S2R R15, SR_CTAID.X ;  /* 0x00000000000f7919 */ /* 0x000e220000002500 */
[----:B------:R-:W1:Y:S06]  /*0020*/  LDCU UR7, c[0x0][0x380] ;  /* 0x00007000ff0777ac */ /* 0x000e6c0008000800 */
[----:B------:R-:W2:Y:S01]  /*0030*/  S2UR UR4, SR_CTAID.Y ;  /* 0x00000000000479c3 */ /* 0x000ea20000002600 */
[----:B------:R-:W-:Y:S01]  /*0040*/  HFMA2 R20, -RZ, RZ, 0, 0 ;  /* 0x00000000ff147431 */ /* 0x000fe200000001ff */
[----:B------:R-:W3:Y:S01]  /*0050*/  S2R R0, SR_TID.Y ;  /* 0x0000000000007919 */ /* 0x000ee20000002200 */
[----:B------:R-:W-:Y:S01]  /*0060*/  MOV R19, RZ ;  /* 0x000000ff00137202 */ /* 0x000fe20000000f00 */
[----:B------:R-:W4:Y:S01]  /*0070*/  LDCU.64 UR12, c[0x0][0x358] ;  /* 0x00006b00ff0c77ac */ /* 0x000f220008000a00 */
[----:B------:R-:W3:Y:S01]  /*0080*/  S2R R3, SR_TID.X ;  /* 0x0000000000037919 */ /* 0x000ee20000002100 */
[----:B-1----:R-:W-:-:S02]  /*0090*/  UISETP.GE.AND UP0, UPT, UR7, 0x10, UPT ;  /* 0x000000100700788c */ /* 0x002fc4000bf06270 */
[----:B--2---:R-:W-:Y:S01]  /*00a0*/  USHF.L.U32 UR4, UR4, 0x4, URZ ;  /* 0x0000000404047899 */ /* 0x004fe200080006ff */
[----:B0-----:R-:W-:-:S06]  /*00b0*/  SHF.L.U32 R15, R15, 0x4, RZ ;  /* 0x000000040f0f7819 */ /* 0x001fcc00000006ff */
[----:B----4-:R-:W-:Y:S05]  /*00c0*/  BRA.U !UP0, `(.L_x_0) ;  /* 0x0000003108347547 */ /* 0x010fea000b800000 */
[----:B------:R-:W0:Y:S01]  /*00d0*/  S2UR UR8, SR_CgaCtaId ;  /* 0x00000000000879c3 */ /* 0x000e220000008800 */
[----:B------:R-:W-:Y:S01]  /*00e0*/  USHF.R.S32.HI UR6, URZ, 0x1f, UR7 ;  /* 0x0000001fff067899 */ /* 0x000fe20008011407 */
[----:B------:R-:W-:Y:S01]  /*00f0*/  MOV R20, RZ ;  /* 0x000000ff00147202 */ /* 0x000fe20000000f00 */
[----:B------:R-:W3:Y:S01]  /*0100*/  LDCU UR9, c[0x0][0x388] ;  /* 0x00007100ff0977ac */ /* 0x000ee20008000800 */
[----:B------:R-:W-:Y:S02]  /*0110*/  MOV R19, RZ ;  /* 0x000000ff00137202 */ /* 0x000fe40000000f00 */
[----:B------:R-:W-:Y:S01]  /*0120*/  MOV R17, R15 ;  /* 0x0000000f00117202 */ /* 0x000fe20000000f00 */
[----:B------:R-:W-:Y:S01]  /*0130*/  ULEA.HI UR7, UR6, UR7, URZ, 0x4 ;  /* 0x0000000706077291 */ /* 0x000fe2000f8f20ff */
[----:B------:R-:W1:Y:S01]  /*0140*/  LDC R2, c[0x0][0x3a0] ;  /* 0x0000e800ff027b82 */ /* 0x000e620000000800 */
[----:B------:R-:W-:Y:S01]  /*0150*/  UMOV UR5, 0x400 ;  /* 0x0000040000057882 */ /* 0x000fe20000000000 */
[----:B------:R-:W2:Y:S01]  /*0160*/  LDCU.64 UR16, c[0x0][0x3a8] ;  /* 0x00007500ff1077ac */ /* 0x000ea20008000a00 */
[----:B------:R-:W-:Y:S01]  /*0170*/  USHF.R.S32.HI UR7, URZ, 0x4, UR7 ;  /* 0x00000004ff077899 */ /* 0x000fe20008011407 */
[----:B------:R-:W4:Y:S03]  /*0180*/  LDCU.64 UR14, c[0x0][0x390] ;  /* 0x00007200ff0e77ac */ /* 0x000f260008000a00 */
[----:B------:R-:W-:Y:S01]  /*0190*/  UIADD3 UR7, UPT, UPT, -UR7, URZ, URZ ;  /* 0x000000ff07077290 */ /* 0x000fe2000fffe1ff */
[----:B---3--:R-:W-:Y:S01]  /*01a0*/  IMAD R18, R0, UR9, R3 ;  /* 0x0000000900127c24 */ /* 0x008fe2000f8e0203 */
[----:B0-----:R-:W-:-:S02]  /*01b0*/  ULEA UR10, UR8, UR5, 0x18 ;  /* 0x00000005080a7291 */ /* 0x001fc4000f8ec0ff */
[----:B------:R-:W-:Y:S02]  /*01c0*/  UIADD3 UR5, UPT, UPT, UR5, 0x800, URZ ;  /* 0x0000080005057890 */ /* 0x000fe4000fffe0ff */
[----:B------:R-:W-:Y:S01]  /*01d0*/  SHF.R.S32.HI R4, RZ, 0x1f, R18 ;  /* 0x0000001fff047819 */ /* 0x000fe20000011412 */
[----:B------:R-:W-:Y:S02]  /*01e0*/  UISETP.GE.AND UP0, UPT, UR7, URZ, UPT ;  /* 0x000000ff0700728c */ /* 0x000fe4000bf06270 */
[----:B------:R-:W-:Y:S01]  /*01f0*/  ULEA UR6, UR8, UR5, 0x18 ;  /* 0x0000000508067291 */ /* 0x000fe2000f8ec0ff */
[C---:B------:R-:W-:Y:S01]  /*0200*/  LEA R16, R0.reuse, UR10, 0x7 ;  /* 0x0000000a00107c11 */ /* 0x040fe2000f8e38ff */
[----:B------:R-:W-:Y:S01]  /*0210*/  UIMAD UR5, UR4, UR9, URZ ;  /* 0x00000009040572a4 */ /* 0x000fe2000f8e02ff */
[----:B-1----:R-:W-:Y:S02]  /*0220*/  IMAD R12, R0, R2, R3 ;  /* 0x00000002000c7224 */ /* 0x002fe400078e0203 */
[----:B------:R-:W-:-:S02]  /*0230*/  LEA R14, R3, R16, 0x3 ;  /* 0x00000010030e7211 */ /* 0x000fc400078e18ff */
[----:B------:R-:W-:Y:S02]  /*0240*/  LEA R13, R3, UR6, 0x3 ;  /* 0x00000006030d7c11 */ /* 0x000fe4000f8e18ff */
[----:B------:R-:W-:Y:S02]  /*0250*/  MOV R7, UR5 ;  /* 0x0000000500077c02 */ /* 0x000fe40008000f00 */
[----:B------:R-:W-:Y:S02]  /*0260*/  SHF.R.S32.HI R5, RZ, 0x1f, R12 ;  /* 0x0000001fff057819 */ /* 0x000fe4000001140c */
[----:B------:R-:W-:Y:S01]  /*0270*/  LEA R6, R0, R13, 0x7 ;  /* 0x0000000d00067211 */ /* 0x000fe200078e38ff */
[----:B--2-4-:R-:W-:Y:S06]  /*0280*/  BRA.U UP0, `(.L_x_1) ;  /* 0x0000002900147547 */ /* 0x014fec000b800000 */
[----:B------:R-:W-:Y:S02]  /*0290*/  UIADD3 UR5, UPT, UPT, -UR7, URZ, URZ ;  /* 0x000000ff07057290 */ /* 0x000fe4000fffe1ff */
[----:B------:R-:W-:Y:S02]  /*02a0*/  UPLOP3.LUT UP0, UPT, UPT, UPT, UPT, 0x80, 0x8 ;  /* 0x000000000008789c */ /* 0x000fe40003f0f070 */
[----:B------:R-:W-:-:S09]  /*02b0*/  UISETP.GT.AND UP1, UPT, UR5, 0x3, UPT ;  /* 0x000000030500788c */ /* 0x000fd2000bf24270 */
[----:B------:R-:W-:Y:S05]  /*02c0*/  BRA.U !UP1, `(.L_x_2) ;  /* 0x00000019099c7547 */ /* 0x000fea000b800000 */
[----:B------:R-:W0:Y:S01]  /*02d0*/  LDCU.64 UR10, c[0x0][0x3a8] ;  /* 0x00007500ff0a77ac */ /* 0x000e220008000a00 */
[----:B------:R-:W1:Y:S01]  /*02e0*/  LDCU.64 UR8, c[0x0][0x390] ;  /* 0x00007200ff0877ac */ /* 0x000e620008000a00 */
[----:B------:R-:W-:-:S11]  /*02f0*/  UPLOP3.LUT UP0, UPT, UPT, UPT, UPT, 0x40, 0x4 ;  /* 0x000000000004789c */ /* 0x000fd60003f0e870 */
.L_x_3:
[----:B------:R-:W-:Y:S02]  /*0300*/  IADD3 R10, P1, PT, R18, R7, RZ ;  /* 0x00000007120a7210 */ /* 0x000fe40007f3e0ff */
[----:B------:R-:W-:Y:S02]  /*0310*/  IADD3 R8, P0, PT, R12, R17, RZ ;  /* 0x000000110c087210 */ /* 0x000fe40007f1e0ff */
[----:B------:R-:W-:Y:S02]  /*0320*/  LEA.HI.X.SX32 R11, R7, R4, 0x1, P1 ;  /* 0x00000004070b7211 */ /* 0x000fe400008f0eff */
[----:B-1----:R-:W-:Y:S02]  /*0330*/  LEA R28, P1, R10, UR8, 0x3 ;  /* 0x000000080a1c7c11 */ /* 0x002fe4000f8218ff */
[----:B------:R-:W-:Y:S02]  /*0340*/  LEA.HI.X.SX32 R9, R17, R5, 0x1, P0 ;  /* 0x0000000511097211 */ /* 0x000fe400000f0eff */
[----:B0-----:R-:W-:-:S02]  /*0350*/  LEA R26, P0, R8, UR10, 0x3 ;  /* 0x0000000a081a7c11 */ /* 0x001fc4000f8018ff */
[----:B------:R-:W-:Y:S02]  /*0360*/  LEA.HI.X R29, R10, UR9, R11, 0x3, P1 ;  /* 0x000000090a1d7c11 */ /* 0x000fe400088f1c0b */
[----:B------:R-:W-:-:S04]  /*0370*/  LEA.HI.X R27, R8, UR11, R9, 0x3, P0 ;  /* 0x0000000b081b7c11 */ /* 0x000fc800080f1c09 */
[----:B------:R-:W2:Y:S04]  /*0380*/  LDG.E.64 R28, desc[UR12][R28.64] ;  /* 0x0000000c1c1c7981 */ /* 0x000ea8000c1e1b00 */
[----:B------:R-:W3:Y:S01]  /*0390*/  LDG.E.64 R26, desc[UR12][R26.64] ;  /* 0x0000000c1a1a7981 */ /* 0x000ee2000c1e1b00 */
[----:B------:R-:W-:Y:S02]  /*03a0*/  MOV R21, R19 ;  /* 0x0000001300157202 */ /* 0x000fe40000000f00 */
[----:B------:R-:W-:Y:S01]  /*03b0*/  LEA R17, R2, R17, 0x4 ;  /* 0x0000001102117211 */ /* 0x000fe200078e20ff */
[----:B--2---:R-:W-:Y:S04]  /*03c0*/  STS.64 [R14], R28 ;  /* 0x0000001c0e007388 */ /* 0x004fe80000000a00 */
[----:B---3--:R-:W-:Y:S01]  /*03d0*/  STS.64 [R6], R26 ;  /* 0x0000001a06007388 */ /* 0x008fe20000000a00 */
[----:B------:R-:W-:Y:S06]  /*03e0*/  BAR.SYNC.DEFER_BLOCKING 0x0 ;  /* 0x0000000000007b1d */ /* 0x000fec0000010000 */
[----:B------:R-:W-:Y:S04]  /*03f0*/  LDS.64 R24, [R13] ;  /* 0x000000000d187984 */ /* 0x000fe80000000a00 */
[----:B------:R-:W0:Y:S04]  /*0400*/  LDS.128 R8, [R16] ;  /* 0x0000000010087984 */ /* 0x000e280000000c00 */
[----:B------:R-:W1:Y:S01]  /*0410*/  LDS.64 R22, [R13+0x80] ;  /* 0x000080000d167984 */ /* 0x000e620000000a00 */
[----:B0-----:R-:W-:-:S02]  /*0420*/  IMAD R25, R25, R8, RZ ;  /* 0x0000000819197224 */ /* 0x001fc400078e02ff */
[----:B------:R-:W-:-:S04]  /*0430*/  IMAD.WIDE.U32 R20, R8, R24, R20 ;  /* 0x0000001808147225 */ /* 0x000fc800078e0014 */
[----:B------:R-:W-:Y:S02]  /*0440*/  IMAD R25, R9, R24, R25 ;  /* 0x0000001809197224 */ /* 0x000fe400078e0219 */
[----:B-1----:R-:W-:-:S03]  /*0450*/  IMAD R19, R23, R10, RZ ;  /* 0x0000000a17137224 */ /* 0x002fc600078e02ff */
[----:B------:R-:W-:Y:S01]  /*0460*/  IADD3 R21, PT, PT, R21, R25, RZ ;  /* 0x0000001915157210 */ /* 0x000fe20007ffe0ff */
[C---:B------:R-:W-:Y:S01]  /*0470*/  IMAD R19, R22.reuse, R11, R19 ;  /* 0x0000000b16137224 */ /* 0x040fe200078e0213 */
[----:B------:R-:W-:Y:S01]  /*0480*/  LDS.64 R24, [R13+0x100] ;  /* 0x000100000d187984 */ /* 0x000fe20000000a00 */
[----:B------:R-:W-:-:S03]  /*0490*/  IMAD.WIDE.U32 R22, R22, R10, R20 ;  /* 0x0000000a16167225 */ /* 0x000fc600078e0014 */
[----:B------:R-:W0:Y:S02]  /*04a0*/  LDS.128 R8, [R16+0x10] ;  /* 0x0000100010087984 */ /* 0x000e240000000c00 */
[----:B------:R-:W-:Y:S02]  /*04b0*/  IADD3 R23, PT, PT, R23, R19, RZ ;  /* 0x0000001317177210 */ /* 0x000fe40007ffe0ff */
[----:B------:R-:W1:Y:S01]  /*04c0*/  LDS.64 R20, [R13+0x180] ;  /* 0x000180000d147984 */ /* 0x000e620000000a00 */
[----:B0-----:R-:W-:-:S04]  /*04d0*/  IMAD R19, R25, R8, RZ ;  /* 0x0000000819137224 */ /* 0x001fc800078e02ff */
[-C--:B------:R-:W-:Y:S02]  /*04e0*/  IMAD R19, R9, R24.reuse, R19 ;  /* 0x0000001809137224 */ /* 0x080fe400078e0213 */
[----:B------:R-:W-:Y:S02]  /*04f0*/  IMAD.WIDE.U32 R8, R8, R24, R22 ;  /* 0x0000001808087225 */ /* 0x000fe400078e0016 */
[----:B------:R-:W-:Y:S02]  /*0500*/  LDS.64 R22, [R13+0x200] ;  /* 0x000200000d167984 */ /* 0x000fe40000000a00 */
[----:B-1----:R-:W-:Y:S01]  /*0510*/  IMAD R21, R21, R10, RZ ;  /* 0x0000000a15157224 */ /* 0x002fe200078e02ff */
[----:B------:R-:W-:Y:S01]  /*0520*/  IADD3 R9, PT, PT, R9, R19, RZ ;  /* 0x0000001309097210 */ /* 0x000fe20007ffe0ff */
[----:B------:R-:W-:Y:S02]  /*0530*/  LDS.64 R24, [R13+0x280] ;  /* 0x000280000d187984 */ /* 0x000fe40000000a00 */
[----:B------:R-:W-:-:S02]  /*0540*/  IMAD R19, R20, R11, R21 ;  /* 0x0000000b14137224 */ /* 0x000fc400078e0215 */
[----:B------:R-:W-:Y:S02]  /*0550*/  IMAD.WIDE.U32 R20, R20, R10, R8 ;  /* 0x0000000a14147225 */ /* 0x000fe400078e0008 */
[----:B------:R-:W0:Y:S03]  /*0560*/  LDS.128 R8, [R16+0x20] ;  /* 0x0000200010087984 */ /* 0x000e260000000c00 */
[----:B------:R-:W-:Y:S01]  /*0570*/  IADD3 R21, PT, PT, R21, R19, RZ ;  /* 0x0000001315157210 */ /* 0x000fe20007ffe0ff */
[----:B0-----:R-:W-:-:S04]  /*0580*/  IMAD R19, R23, R8, RZ ;  /* 0x0000000817137224 */ /* 0x001fc800078e02ff */
[-C--:B------:R-:W-:Y:S02]  /*0590*/  IMAD R19, R9, R22.reuse, R19 ;  /* 0x0000001609137224 */ /* 0x080fe400078e0213 */
[----:B------:R-:W-:Y:S02]  /*05a0*/  IMAD.WIDE.U32 R22, R8, R22, R20 ;  /* 0x0000001608167225 */ /* 0x000fe400078e0014 */
[----:B------:R-:W-:Y:S02]  /*05b0*/  LDS.64 R20, [R13+0x300] ;  /* 0x000300000d147984 */ /* 0x000fe40000000a00 */
[----:B------:R-:W-:Y:S01]  /*05c0*/  IMAD R9, R25, R10, RZ ;  /* 0x0000000a19097224 */ /* 0x000fe200078e02ff */
[----:B------:R-:W-:-:S03]  /*05d0*/  IADD3 R23, PT, PT, R23, R19, RZ ;  /* 0x0000001317177210 */ /* 0x000fc60007ffe0ff */
[C---:B------:R-:W-:Y:S02]  /*05e0*/  IMAD R19, R24.reuse, R11, R9 ;  /* 0x0000000b18137224 */ /* 0x040fe400078e0209 */
[----:B------:R-:W-:Y:S02]  /*05f0*/  IMAD.WIDE.U32 R22, R24, R10, R22 ;  /* 0x0000000a18167225 */ /* 0x000fe400078e0016 */
[----:B------:R-:W0:Y:S03]  /*0600*/  LDS.128 R8, [R16+0x30] ;  /* 0x0000300010087984 */ /* 0x000e260000000c00 */
[----:B------:R-:W-:Y:S01]  /*0610*/  IADD3 R23, PT, PT, R23, R19, RZ ;  /* 0x0000001317177210 */ /* 0x000fe20007ffe0ff */
[----:B------:R-:W1:Y:S01]  /*0620*/  LDS.64 R24, [R13+0x380] ;  /* 0x000380000d187984 */ /* 0x000e620000000a00 */
[----:B0-----:R-:W-:-:S04]  /*0630*/  IMAD R19, R21, R8, RZ ;  /* 0x0000000815137224 */ /* 0x001fc800078e02ff */
[-C--:B------:R-:W-:Y:S02]  /*0640*/  IMAD R19, R9, R20.reuse, R19 ;  /* 0x0000001409137224 */ /* 0x080fe400078e0213 */
[----:B------:R-:W-:Y:S02]  /*0650*/  IMAD.WIDE.U32 R8, R8, R20, R22 ;  /* 0x0000001408087225 */ /* 0x000fe400078e0016 */
[----:B------:R-:W-:Y:S02]  /*0660*/  LDS.64 R20, [R13+0x400] ;  /* 0x000400000d147984 */ /* 0x000fe40000000a00 */
[----:B-1----:R-:W-:Y:S01]  /*0670*/  IMAD R23, R25, R10, RZ ;  /* 0x0000000a19177224 */ /* 0x002fe200078e02ff */
[----:B------:R-:W-:-:S03]  /*0680*/  IADD3 R9, PT, PT, R9, R19, RZ ;  /* 0x0000001309097210 */ /* 0x000fc60007ffe0ff */
[C---:B------:R-:W-:Y:S02]  /*0690*/  IMAD R19, R24.reuse, R11, R23 ;  /* 0x0000000b18137224 */ /* 0x040fe400078e0217 */
[----:B------:R-:W-:Y:S01]  /*06a0*/  IMAD.WIDE.U32 R24, R24, R10, R8 ;  /* 0x0000000a18187225 */ /* 0x000fe200078e0008 */
[----:B------:R-:W-:Y:S04]  /*06b0*/  LDS.64 R22, [R13+0x480] ;  /* 0x000480000d167984 */ /* 0x000fe80000000a00 */
[----:B------:R-:W0:Y:S01]  /*06c0*/  LDS.128 R8, [R16+0x40] ;  /* 0x0000400010087984 */ /* 0x000e220000000c00 */
[----:B------:R-:W-:Y:S01]  /*06d0*/  IADD3 R25, PT, PT, R25, R19, RZ ;  /* 0x0000001319197210 */ /* 0x000fe20007ffe0ff */
[----:B0-----:R-:W-:Y:S02]  /*06e0*/  IMAD R19, R21, R8, RZ ;  /* 0x0000000815137224 */ /* 0x001fe400078e02ff */
[----:B------:R-:W-:-:S02]  /*06f0*/  IMAD R23, R23, R10, RZ ;  /* 0x0000000a17177224 */ /* 0x000fc400078e02ff */
[-C--:B------:R-:W-:Y:S02]  /*0700*/  IMAD R19, R9, R20.reuse, R19 ;  /* 0x0000001409137224 */ /* 0x080fe400078e0213 */
[----:B------:R-:W-:Y:S02]  /*0710*/  IMAD.WIDE.U32 R8, R8, R20, R24 ;  /* 0x0000001408087225 */ /* 0x000fe400078e0018 */
[----:B------:R-:W-:Y:S03]  /*0720*/  LDS.64 R20, [R13+0x500] ;  /* 0x000500000d147984 */ /* 0x000fe60000000a00 */
[----:B------:R-:W-:Y:S01]  /*0730*/  IADD3 R9, PT, PT, R9, R19, RZ ;  /* 0x0000001309097210 */ /* 0x000fe20007ffe0ff */
[C---:B------:R-:W-:Y:S01]  /*0740*/  IMAD R19, R22.reuse, R11, R23 ;  /* 0x0000000b16137224 */ /* 0x040fe200078e0217 */
[----:B------:R-:W-:Y:S01]  /*0750*/  LDS.64 R24, [R13+0x580] ;  /* 0x000580000d187984 */ /* 0x000fe20000000a00 */
[----:B------:R-:W-:-:S03]  /*0760*/  IMAD.WIDE.U32 R22, R22, R10, R8 ;  /* 0x0000000a16167225 */ /* 0x000fc600078e0008 */
[----:B------:R-:W0:Y:S02]  /*0770*/  LDS.128 R8, [R16+0x50] ;  /* 0x0000500010087984 */ /* 0x000e240000000c00 */
        /* <DEDUP_REMOVED lines=18> */
[C---:B------:R-:W-:Y:S02]  /*08a0*/  IMAD R19, R22.reuse, R11, R23 ;  /* 0x0000000b16137224 */ /* 0x040fe400078e0217 */
[----:B------:R-:W-:-:S03]  /*08b0*/  IMAD.WIDE.U32 R22, R22, R10, R8 ;  /* 0x0000000a16167225 */ /* 0x000fc600078e0008 */
[----:B------:R-:W0:Y:S02]  /*08c0*/  LDS.128 R8, [R16+0x70] ;  /* 0x0000700010087984 */ /* 0x000e240000000c00 */
[----:B------:R-:W-:Y:S01]  /*08d0*/  IADD3 R23, PT, PT, R23, R19, RZ ;  /* 0x0000001317177210 */ /* 0x000fe20007ffe0ff */
[----:B0-----:R-:W-:Y:S01]  /*08e0*/  IMAD R19, R21, R8, RZ ;  /* 0x0000000815137224 */ /* 0x001fe200078e02ff */
[----:B------:R-:W-:-:S03]  /*08f0*/  IADD3 R21, PT, PT, R7, 0x10, RZ ;  /* 0x0000001007157810 */ /* 0x000fc60007ffe0ff */
[-C--:B------:R-:W-:Y:S02]  /*0900*/  IMAD R19, R9, R20.reuse, R19 ;  /* 0x0000001409137224 */ /* 0x080fe400078e0213 */
[----:B------:R-:W-:Y:S01]  /*0910*/  IMAD.WIDE.U32 R8, R8, R20, R22 ;  /* 0x0000001408087225 */ /* 0x000fe200078e0016 */
[----:B------:R-:W-:Y:S02]  /*0920*/  IADD3 R22, P0, PT, R18, R21, RZ ;  /* 0x0000001512167210 */ /* 0x000fe40007f1e0ff */
[----:B------:R-:W-:Y:S02]  /*0930*/  IADD3 R20, P1, PT, R12, R17, RZ ;  /* 0x000000110c147210 */ /* 0x000fe40007f3e0ff */
[----:B------:R-:W-:Y:S02]  /*0940*/  LEA.HI.X.SX32 R21, R21, R4, 0x1, P0 ;  /* 0x0000000415157211 */ /* 0x000fe400000f0eff */
[----:B------:R-:W-:-:S04]  /*0950*/  LEA R26, P0, R22, UR8, 0x3 ;  /* 0x00000008161a7c11 */ /* 0x000fc8000f8018ff */
[----:B------:R-:W-:Y:S02]  /*0960*/  LEA.HI.X R27, R22, UR9, R21, 0x3, P0 ;  /* 0x00000009161b7c11 */ /* 0x000fe400080f1c15 */
[----:B------:R-:W0:Y:S01]  /*0970*/  LDS.64 R22, [R13+0x780] ;  /* 0x000780000d167984 */ /* 0x000e220000000a00 */
[----:B------:R-:W-:Y:S01]  /*0980*/  LEA.HI.X.SX32 R21, R17, R5, 0x1, P1 ;  /* 0x0000000511157211 */ /* 0x000fe200008f0eff */
[----:B------:R-:W-:Y:S01]  /*0990*/  BAR.SYNC.DEFER_BLOCKING 0x0 ;  /* 0x0000000000007b1d */ /* 0x000fe20000010000 */
[----:B------:R-:W-:-:S04]  /*09a0*/  LEA R24, P0, R20, UR10, 0x3 ;  /* 0x0000000a14187c11 */ /* 0x000fc8000f8018ff */
[----:B------:R-:W-:Y:S01]  /*09b0*/  LEA.HI.X R25, R20, UR11, R21, 0x3, P0 ;  /* 0x0000000b14197c11 */ /* 0x000fe200080f1c15 */
[----:B------:R-:W2:Y:S05]  /*09c0*/  LDG.E.64 R26, desc[UR12][R26.64] ;  /* 0x0000000c1a1a7981 */ /* 0x000eaa000c1e1b00 */
[----:B------:R-:W3:Y:S01]  /*09d0*/  LDG.E.64 R24, desc[UR12][R24.64] ;  /* 0x0000000c18187981 */ /* 0x000ee2000c1e1b00 */
[----:B------:R-:W-:Y:S02]  /*09e0*/  IADD3 R9, PT, PT, R9, R19, RZ ;  /* 0x0000001309097210 */ /* 0x000fe40007ffe0ff */
[----:B------:R-:W-:Y:S01]  /*09f0*/  LEA R17, R2, R17, 0x4 ;  /* 0x0000001102117211 */ /* 0x000fe200078e20ff */
[----:B0-----:R-:W-:-:S04]  /*0a00*/  IMAD R21, R23, R10, RZ ;  /* 0x0000000a17157224 */ /* 0x001fc800078e02ff */
[C---:B------:R-:W-:Y:S02]  /*0a10*/  IMAD R19, R22.reuse, R11, R21 ;  /* 0x0000000b16137224 */ /* 0x040fe400078e0215 */
[----:B------:R-:W-:-:S05]  /*0a20*/  IMAD.WIDE.U32 R22, R22, R10, R8 ;  /* 0x0000000a16167225 */ /* 0x000fca00078e0008 */
[----:B------:R-:W-:Y:S01]  /*0a30*/  IADD3 R23, PT, PT, R23, R19, RZ ;  /* 0x0000001317177210 */ /* 0x000fe20007ffe0ff */
[----:B--2---:R-:W-:Y:S04]  /*0a40*/  STS.64 [R14], R26 ;  /* 0x0000001a0e007388 */ /* 0x004fe80000000a00 */
[----:B---3--:R-:W-:Y:S01]  /*0a50*/  STS.64 [R6], R24 ;  /* 0x0000001806007388 */ /* 0x008fe20000000a00 */
[----:B------:R-:W-:Y:S06]  /*0a60*/  BAR.SYNC.DEFER_BLOCKING 0x0 ;  /* 0x0000000000007b1d */ /* 0x000fec0000010000 */
[----:B------:R-:W-:Y:S04]  /*0a70*/  LDS.64 R20, [R13] ;  /* 0x000000000d147984 */ /* 0x000fe80000000a00 */
[----:B------:R-:W0:Y:S04]  /*0a80*/  LDS.128 R8, [R16] ;  /* 0x0000000010087984 */ /* 0x000e280000000c00 */
[----:B------:R-:W1:Y:S04]  /*0a90*/  LDS.64 R28, [R13+0x80] ;  /* 0x000080000d1c7984 */ /* 0x000e680000000a00 */
[----:B------:R-:W-:Y:S01]  /*0aa0*/  LDS.64 R24, [R13+0x180] ;  /* 0x000180000d187984 */ /* 0x000fe20000000a00 */
[----:B0-----:R-:W-:-:S02]  /*0ab0*/  IMAD R19, R21, R8, RZ ;  /* 0x0000000815137224 */ /* 0x001fc400078e02ff */
[----:B------:R-:W-:-:S04]  /*0ac0*/  IMAD.WIDE.U32 R22, R8, R20, R22 ;  /* 0x0000001408167225 */ /* 0x000fc800078e0016 */
[----:B------:R-:W-:Y:S02]  /*0ad0*/  IMAD R19, R9, R20, R19 ;  /* 0x0000001409137224 */ /* 0x000fe400078e0213 */
[-C--:B-1----:R-:W-:Y:S01]  /*0ae0*/  IMAD R9, R29, R10.reuse, RZ ;  /* 0x0000000a1d097224 */ /* 0x082fe200078e02ff */
[----:B------:R-:W-:Y:S02]  /*0af0*/  LDS.64 R20, [R13+0x100] ;  /* 0x000100000d147984 */ /* 0x000fe40000000a00 */
[----:B------:R-:W-:Y:S01]  /*0b00*/  IADD3 R23, PT, PT, R23, R19, RZ ;  /* 0x0000001317177210 */ /* 0x000fe20007ffe0ff */
[C---:B------:R-:W-:Y:S02]  /*0b10*/  IMAD R19, R28.reuse, R11, R9 ;  /* 0x0000000b1c137224 */ /* 0x040fe400078e0209 */
        /* <DEDUP_REMOVED lines=188> */
[----:B------:R-:W-:Y:S01]  /*16e0*/  IADD3 R9, PT, PT, R9, R19, RZ ;  /* 0x0000001309097210 */ /* 0x000fe20007ffe0ff */
[----:B------:R-:W-:Y:S01]  /*16f0*/  UIADD3 UR7, UPT, UPT, UR7, 0x4, URZ ;  /* 0x0000000407077890 */ /* 0x000fe2000fffe0ff */
[----:B------:R-:W-:Y:S02]  /*1700*/  IADD3 R7, PT, PT, R7, 0x40, RZ ;  /* 0x0000004007077810 */ /* 0x000fe40007ffe0ff */
[----:B------:R-:W-:Y:S01]  /*1710*/  LEA R17, R2, R17, 0x4 ;  /* 0x0000001102117211 */ /* 0x000fe200078e20ff */
[----:B------:R-:W-:Y:S01]  /*1720*/  UISETP.GE.AND UP1, UPT, UR7, -0x3, UPT ;  /* 0xfffffffd0700788c */ /* 0x000fe2000bf26270 */
        /* <DEDUP_REMOVED lines=87> */
[----:B0-----:R-:W-:Y:S02]  /*1ca0*/  IMAD R19, R21, R8, RZ ;  /* 0x0000000815137224 */ /* 0x001fe400078e02ff */
[----:B------:R-:W-:Y:S02]  /*1cb0*/  IMAD R21, R25, R10, RZ ;  /* 0x0000000a19157224 */ /* 0x000fe400078e02ff */
[-C--:B------:R-:W-:Y:S02]  /*1cc0*/  IMAD R19, R9, R20.reuse, R19 ;  /* 0x0000001409137224 */ /* 0x080fe400078e0213 */
[----:B------:R-:W-:-:S05]  /*1cd0*/  IMAD.WIDE.U32 R8, R8, R20, R22 ;  /* 0x0000001408087225 */ /* 0x000fca00078e0016 */
[----:B------:R-:W-:Y:S01]  /*1ce0*/  IADD3 R9, PT, PT, R9, R19, RZ ;  /* 0x0000001309097210 */ /* 0x000fe20007ffe0ff */
[C---:B------:R-:W-:Y:S02]  /*1cf0*/  IMAD R19, R24.reuse, R11, R21 ;  /* 0x0000000b18137224 */ /* 0x040fe400078e0215 */
[----:B------:R-:W-:-:S05]  /*1d00*/  IMAD.WIDE.U32 R20, R24, R10, R8 ;  /* 0x0000000a18147225 */ /* 0x000fca00078e0008 */
[----:B------:R-:W-:Y:S01]  /*1d10*/  IADD3 R19, PT, PT, R21, R19, RZ ;  /* 0x0000001315137210 */ /* 0x000fe20007ffe0ff */
[----:B------:R-:W-:Y:S06]  /*1d20*/  BAR.SYNC.DEFER_BLOCKING 0x0 ;  /* 0x0000000000007b1d */ /* 0x000fec0000010000 */
[----:B------:R-:W-:Y:S05]  /*1d30*/  BRA.U !UP1, `(.L_x_3) ;  /* 0xffffffe509707547 */ /* 0x000fea000b83ffff */
.L_x_2:
[----:B------:R-:W-:-:S04]  /*1d40*/  UIADD3 UR5, UPT, UPT, -UR7, URZ, URZ ;  /* 0x000000ff07057290 */ /* 0x000fc8000fffe1ff */
[----:B------:R-:W-:-:S09]  /*1d50*/  UISETP.GT.AND UP1, UPT, UR5, 0x1, UPT ;  /* 0x000000010500788c */ /* 0x000fd2000bf24270 */
[----:B------:R-:W-:Y:S05]  /*1d60*/  BRA.U !UP1, `(.L_x_4) ;  /* 0x0000000d09547547 */ /* 0x000fea000b800000 */
[----:B------:R-:W0:Y:S01]  /*1d70*/  LDCU.64 UR8, c[0x0][0x390] ;  /* 0x00007200ff0877ac */ /* 0x000e220008000a00 */
[----:B------:R-:W-:Y:S02]  /*1d80*/  IADD3 R10, P1, PT, R18, R7, RZ ;  /* 0x00000007120a7210 */ /* 0x000fe40007f3e0ff */
[----:B------:R-:W-:Y:S01]  /*1d90*/  IADD3 R8, P0, PT, R12, R17, RZ ;  /* 0x000000110c087210 */ /* 0x000fe20007f1e0ff */
[----:B------:R-:W1:Y:S01]  /*1da0*/  LDCU.64 UR10, c[0x0][0x3a8] ;  /* 0x00007500ff0a77ac */ /* 0x000e620008000a00 */
[----:B------:R-:W-:Y:S02]  /*1db0*/  LEA.HI.X.SX32 R11, R7, R4, 0x1, P1 ;  /* 0x00000004070b7211 */ /* 0x000fe400008f0eff */
[----:B------:R-:W-:Y:S02]  /*1dc0*/  LEA.HI.X.SX32 R9, R17, R5, 0x1, P0 ;  /* 0x0000000511097211 */ /* 0x000fe400000f0eff */
[----:B0-----:R-:W-:Y:S02]  /*1dd0*/  LEA R28, P1, R10, UR8, 0x3 ;  /* 0x000000080a1c7c11 */ /* 0x001fe4000f8218ff */
[----:B-1----:R-:W-:-:S02]  /*1de0*/  LEA R26, P0, R8, UR10, 0x3 ;  /* 0x0000000a081a7c11 */ /* 0x002fc4000f8018ff */
        /* <DEDUP_REMOVED lines=106> */
[----:B------:R-:W-:Y:S01]  /*2490*/  IADD3 R7, PT, PT, R7, 0x20, RZ ;  /* 0x0000002007077810 */ /* 0x000fe20007ffe0ff */
[----:B------:R-:W-:Y:S01]  /*24a0*/  UPLOP3.LUT UP0, UPT, UPT, UPT, UPT, 0x40, 0x4 ;  /* 0x000000000004789c */ /* 0x000fe20003f0e870 */
        /* <DEDUP_REMOVED lines=97> */
.L_x_4:
[----:B------:R-:W-:-:S09]  /*2ac0*/  UISETP.NE.OR UP0, UPT, UR7, URZ, UP0 ;  /* 0x000000ff0700728c */ /* 0x000fd20008705670 */
[----:B------:R-:W-:Y:S05]  /*2ad0*/  BRA.U !UP0, `(.L_x_0) ;  /* 0x0000000508b07547 */ /* 0x000fea000b800000 */
.L_x_1:
[----:B------:R-:W-:Y:S02]  /*2ae0*/  IADD3 R8, P1, PT, R18, R7, RZ ;  /* 0x0000000712087210 */ /* 0x000fe40007f3e0ff */
[----:B------:R-:W-:Y:S02]  /*2af0*/  IADD3 R10, P0, PT, R12, R17, RZ ;  /* 0x000000110c0a7210 */ /* 0x000fe40007f1e0ff */
[----:B------:R-:W-:Y:S02]  /*2b00*/  LEA.HI.X.SX32 R9, R7, R4, 0x1, P1 ;  /* 0x0000000407097211 */ /* 0x000fe400008f0eff */
[----:B------:R-:W-:Y:S02]  /*2b10*/  LEA R28, P1, R8, UR14, 0x3 ;  /* 0x0000000e081c7c11 */ /* 0x000fe4000f8218ff */
[----:B------:R-:W-:Y:S02]  /*2b20*/  LEA.HI.X.SX32 R11, R17, R5, 0x1, P0 ;  /* 0x00000005110b7211 */ /* 0x000fe400000f0eff */
[----:B------:R-:W-:-:S02]  /*2b30*/  LEA R26, P0, R10, UR16, 0x3 ;  /* 0x000000100a1a7c11 */ /* 0x000fc4000f8018ff */
[----:B------:R-:W-:Y:S02]  /*2b40*/  LEA.HI.X R29, R8, UR15, R9, 0x3, P1 ;  /* 0x0000000f081d7c11 */ /* 0x000fe400088f1c09 */
[----:B------:R-:W-:-:S04]  /*2b50*/  LEA.HI.X R27, R10, UR17, R11, 0x3, P0 ;  /* 0x000000110a1b7c11 */ /* 0x000fc800080f1c0b */
[----:B------:R-:W2:Y:S04]  /*2b60*/  LDG.E.64 R28, desc[UR12][R28.64] ;  /* 0x0000000c1c1c7981 */ /* 0x000ea8000c1e1b00 */
[----:B------:R-:W3:Y:S01]  /*2b70*/  LDG.E.64 R26, desc[UR12][R26.64] ;  /* 0x0000000c1a1a7981 */ /* 0x000ee2000c1e1b00 */
[----:B------:R-:W-:Y:S01]  /*2b80*/  MOV R21, R19 ;  /* 0x0000001300157202 */ /* 0x000fe20000000f00 */
[----:B------:R-:W-:Y:S01]  /*2b90*/  UIADD3 UR7, UPT, UPT, UR7, 0x1, URZ ;  /* 0x0000000107077890 */ /* 0x000fe2000fffe0ff */
[----:B------:R-:W-:Y:S02]  /*2ba0*/  IADD3 R7, PT, PT, R7, 0x10, RZ ;  /* 0x0000001007077810 */ /* 0x000fe40007ffe0ff */
[----:B------:R-:W-:Y:S01]  /*2bb0*/  LEA R17, R2, R17, 0x4 ;  /* 0x0000001102117211 */ /* 0x000fe200078e20ff */
[----:B------:R-:W-:Y:S01]  /*2bc0*/  UISETP.NE.AND UP0, UPT, UR7, URZ, UPT ;  /* 0x000000ff0700728c */ /* 0x000fe2000bf05270 */
        /* <DEDUP_REMOVED lines=92> */
[----:B------:R-:W-:Y:S05]  /*3190*/  BRA.U UP0, `(.L_x_1) ;  /* 0xfffffff900507547 */ /* 0x000fea000b83ffff */
.L_x_0:
[----:B------:R-:W3:Y:S01]  /*31a0*/  LDC R2, c[0x0][0x3b8] ;  /* 0x0000ee00ff027b82 */ /* 0x000ee20000000800 */
[----:B------:R-:W0:Y:S01]  /*31b0*/  LDCU.64 UR6, c[0x0][0x3c0] ;  /* 0x00007800ff0677ac */ /* 0x000e220008000a00 */
[----:B------:R-:W-:Y:S01]  /*31c0*/  MOV R21, R19 ;  /* 0x0000001300157202 */ /* 0x000fe20000000f00 */
[----:B---3--:R-:W-:Y:S02]  /*31d0*/  IMAD R0, R0, R2, R3 ;  /* 0x0000000200007224 */ /* 0x008fe400078e0203 */
[----:B------:R-:W-:-:S03]  /*31e0*/  IMAD R15, R2, UR4, R15 ;  /* 0x00000004020f7c24 */ /* 0x000fc6000f8e020f */
[----:B------:R-:W-:Y:S02]  /*31f0*/  SHF.R.S32.HI R2, RZ, 0x1f, R0 ;  /* 0x0000001fff027819 */ /* 0x000fe40000011400 */
[----:B------:R-:W-:-:S04]  /*3200*/  IADD3 R0, P0, PT, R15, R0, RZ ;  /* 0x000000000f007210 */ /* 0x000fc80007f1e0ff */
[----:B------:R-:W-:Y:S02]  /*3210*/  LEA.HI.X.SX32 R15, R15, R2, 0x1, P0 ;  /* 0x000000020f0f7211 */ /* 0x000fe400000f0eff */
[----:B0-----:R-:W-:-:S04]  /*3220*/  LEA R2, P0, R0, UR6, 0x3 ;  /* 0x0000000600027c11 */ /* 0x001fc8000f8018ff */
[----:B------:R-:W-:-:S05]  /*3230*/  LEA.HI.X R3, R0, UR7, R15, 0x3, P0 ;  /* 0x0000000700037c11 */ /* 0x000fca00080f1c0f */
[----:B------:R-:W-:Y:S01]  /*3240*/  STG.E.64 desc[UR12][R2.64], R20 ;  /* 0x0000001402007986 */ /* 0x000fe2000c101b0c */
[----:B------:R-:W-:Y:S05]  /*3250*/  EXIT ;  /* 0x000000000000794d */ /* 0x000fea0003800000 */
.L_x_5:
[----:B------:R-:W-:-:S00]  /*3260*/  BRA `(.L_x_5) ;  /* 0xfffffffc00fc7947 */ /* 0x000fc0000383ffff */
[----:B------:R-:W-:-:S00]  /*3270*/  NOP ;  /* 0x0000000000007918 */ /* 0x000fc00000000000 */
        /* <DEDUP_REMOVED lines=8> */
.L_x_6:


//--------------------- .nv.shared._Z12MatMulKernel6MatrixS_S_ --------------------------
	.section	.nv.shared._Z12MatMulKernel6MatrixS_S_,"aw",@nobits
	.sectionflags	@""
	.align	8
.nv.shared._Z12MatMulKernel6MatrixS_S_:
	.zero		5120


//--------------------- .nv.shared.reserved.0     --------------------------
	.section	.nv.shared.reserved.0,"aw",@nobits
	.weak		__nv_reservedSMEM_offset_0_alias
	.size		__nv_reservedSMEM_offset_0_alias, 0, 64
	.other		__nv_reservedSMEM_offset_0_alias,@"STO_CUDA_RESERVED_SHARED STV_DEFAULT"
__nv_reservedSMEM_offset_0_alias:
	.zero		0
	.zero		64


//--------------------- .nv.constant0._Z12MatMulKernel6MatrixS_S_ --------------------------
	.section	.nv.constant0._Z12MatMulKernel6MatrixS_S_,"a",@progbits
	.sectionflags	@""
	.align	4
.nv.constant0._Z12MatMulKernel6MatrixS_S_:
	.zero		968


//--------------------- SYMBOLS --------------------------

	.type		.nv.reservedSmem.offset0,@object
	.size		.nv.reservedSmem.offset0,0x4
	.type		.nv.reservedSmem.cap,@object
	.size		.nv.reservedSmem.cap,0x4
